//
// Generated by NVIDIA NVVM Compiler
//
// Compiler Build ID: CL-36424714
// Cuda compilation tools, release 13.0, V13.0.88
// Based on NVVM 20.0.0
//

.version 9.0
.target sm_100
.address_size 64

	// .globl	_Z10checkIndexv
.extern .func  (.param .b32 func_retval0) vprintf
(
	.param .b64 vprintf_param_0,
	.param .b64 vprintf_param_1
)
;
.global .align 1 .b8 $str[92] = {116, 104, 114, 101, 97, 100, 105, 100, 120, 58, 32, 40, 37, 100, 32, 44, 37, 100, 32, 44, 37, 100, 41, 32, 98, 108, 111, 99, 107, 105, 100, 120, 58, 40, 37, 100, 32, 44, 37, 100, 32, 44, 37, 100, 41, 32, 98, 108, 111, 99, 107, 100, 105, 109, 58, 32, 40, 37, 100, 32, 44, 37, 100, 32, 44, 37, 100, 41, 32, 103, 114, 105, 100, 68, 105, 109, 58, 32, 40, 37, 100, 32, 44, 37, 100, 32, 44, 37, 100, 41, 10};

.visible .entry _Z10checkIndexv()
{
	.local .align 16 .b8 	__local_depot0[48];
	.reg .b64 	%SP;
	.reg .b64 	%SPL;
	.reg .b32 	%r<15>;
	.reg .b64 	%rd<5>;

	mov.u64 	%SPL, __local_depot0;
	cvta.local.u64 	%SP, %SPL;
	add.u64 	%rd1, %SP, 0;
	add.u64 	%rd2, %SPL, 0;
	mov.u32 	%r1, %tid.x;
	mov.u32 	%r2, %tid.y;
	mov.u32 	%r3, %tid.z;
	mov.u32 	%r4, %ctaid.x;
	mov.u32 	%r5, %ctaid.y;
	mov.u32 	%r6, %ctaid.z;
	mov.u32 	%r7, %ntid.x;
	mov.u32 	%r8, %ntid.y;
	mov.u32 	%r9, %ntid.z;
	mov.u32 	%r10, %nctaid.x;
	mov.u32 	%r11, %nctaid.y;
	mov.u32 	%r12, %nctaid.z;
	st.local.v4.u32 	[%rd2], {%r1, %r2, %r3, %r4};
	st.local.v4.u32 	[%rd2+16], {%r5, %r6, %r7, %r8};
	st.local.v4.u32 	[%rd2+32], {%r9, %r10, %r11, %r12};
	mov.u64 	%rd3, $str;
	cvta.global.u64 	%rd4, %rd3;
	{ // callseq 0, 0
	.param .b64 param0;
	st.param.b64 	[param0], %rd4;
	.param .b64 param1;
	st.param.b64 	[param1], %rd1;
	.param .b32 retval0;
	call.uni (retval0), 
	vprintf, 
	(
	param0, 
	param1
	);
	ld.param.b32 	%r13, [retval0];
	} // callseq 0
	ret;

}


// ===== COMPILED SASS (sm_100) =====

	.target	sm_100

	.elftype	@"ET_EXEC"


//--------------------- .note.nv.tkinfo           --------------------------
	.section	.note.nv.tkinfo,"",@"SHT_NOTE"
	.sectionflags	@"SHF_NOTE_NV_TKINFO"
	.tkinfo
        /*0018*/ 	.word	0x00000002
        /*0030*/ 	.string	""
        /*0030*/ 	.string	"ptxas"
        /*0030*/ 	.string	"Cuda compilation tools, release 13.0, V13.0.88"
        /*0030*/ 	.string	"Build cuda_13.0.r13.0/compiler.36424714_0"
        /*0030*/ 	.string	"-arch sm_100 -m 64 "



//--------------------- .note.nv.cuinfo           --------------------------
	.section	.note.nv.cuinfo,"",@"SHT_NOTE"
	.sectionflags	@"SHF_NOTE_NV_CUINFO"
        /*0018*/ 	.short	0x0002
        /*001a*/ 	.short	0x0064
        /*001c*/ 	.short	0x0082
	.zero		2


//--------------------- .nv.info                  --------------------------
	.section	.nv.info,"",@"SHT_CUDA_INFO"
	.align	4


	//----- nvinfo : EIATTR_REGCOUNT
	.align		4
        /*0000*/ 	.byte	0x04, 0x2f
        /*0002*/ 	.short	(.L_2 - .L_1)
	.align		4
.L_1:
        /*0004*/ 	.word	index@(_Z10checkIndexv)
        /*0008*/ 	.word	0x00000018


	//----- nvinfo : EIATTR_FRAME_SIZE
	.align		4
.L_2:
        /*000c*/ 	.byte	0x04, 0x11
        /*000e*/ 	.short	(.L_4 - .L_3)
	.align		4
.L_3:
        /*0010*/ 	.word	index@(_Z10checkIndexv)
        /*0014*/ 	.word	0x00000030


	//----- nvinfo : EIATTR_MIN_STACK_SIZE
	.align		4
.L_4:
        /*0018*/ 	.byte	0x04, 0x12
        /*001a*/ 	.short	(.L_6 - .L_5)
	.align		4
.L_5:
        /*001c*/ 	.word	index@(_Z10checkIndexv)
        /*0020*/ 	.word	0x00000030
.L_6:


//--------------------- .nv.compat                --------------------------
	.section	.nv.compat,"",@"SHT_CUDA_COMPAT_INFO"
	.align	4
        /*0000*/ 	.byte	0x02, 0x09, 0x00, 0x00, 0x02, 0x02, 0x01, 0x00, 0x02, 0x05, 0x05, 0x00, 0x03, 0x07, 0x01, 0x01
        /*0010*/ 	.byte	0x02, 0x03, 0x00, 0x00, 0x02, 0x06, 0x01, 0x00, 0x04, 0x0b, 0x08, 0x00, 0x09, 0x00, 0x00, 0x00
        /*0020*/ 	.byte	0x00, 0x00, 0x00, 0x00


//--------------------- .nv.info._Z10checkIndexv  --------------------------
	.section	.nv.info._Z10checkIndexv,"",@"SHT_CUDA_INFO"
	.sectionflags	@""
	.align	4


	//----- nvinfo : EIATTR_CUDA_API_VERSION
	.align		4
        /*0000*/ 	.byte	0x04, 0x37
        /*0002*/ 	.short	(.L_8 - .L_7)
.L_7:
        /*0004*/ 	.word	0x00000082


	//----- nvinfo : EIATTR_SPARSE_MMA_MASK
	.align		4
.L_8:
        /*0008*/ 	.byte	0x03, 0x50
        /*000a*/ 	.short	0x0000


	//----- nvinfo : EIATTR_MAXREG_COUNT
	.align		4
        /*000c*/ 	.byte	0x03, 0x1b
        /*000e*/ 	.short	0x00ff


	//----- nvinfo : EIATTR_EXTERNS
	.align		4
        /*0010*/ 	.byte	0x04, 0x0f
        /*0012*/ 	.short	(.L_10 - .L_9)


	//   ....[0]....
	.align		4
.L_9:
        /*0014*/ 	.word	index@(vprintf)


	//----- nvinfo : EIATTR_MERCURY_ISA_VERSION
	.align		4
.L_10:
        /*0018*/ 	.byte	0x03, 0x5f
        /*001a*/ 	.short	0x0101


	//----- nvinfo : EIATTR_VRC_CTA_INIT_COUNT
	.align		4
        /*001c*/ 	.byte	0x02, 0x4a
	.zero		1
	.zero		1


	//----- nvinfo : EIATTR_SYSCALL_OFFSETS
	.align		4
        /*0020*/ 	.byte	0x04, 0x46
        /*0022*/ 	.short	(.L_12 - .L_11)


	//   ....[0]....
.L_11:
        /*0024*/ 	.word	0x000001b0


	//----- nvinfo : EIATTR_EXIT_INSTR_OFFSETS
	.align		4
.L_12:
        /*0028*/ 	.byte	0x04, 0x1c
        /*002a*/ 	.short	(.L_14 - .L_13)


	//   ....[0]....
.L_13:
        /*002c*/ 	.word	0x000001c0


	//----- nvinfo : EIATTR_SW_WAR
	.align		4
.L_14:
        /*0030*/ 	.byte	0x04, 0x36
        /*0032*/ 	.short	(.L_16 - .L_15)
.L_15:
        /*0034*/ 	.word	0x00000008
.L_16:


//--------------------- .nv.callgraph             --------------------------
	.section	.nv.callgraph,"",@"SHT_CUDA_CALLGRAPH"
	.align	4
	.sectionentsize	8
	.align		4
        /*0000*/ 	.word	0x00000000
	.align		4
        /*0004*/ 	.word	0xffffffff
	.align		4
        /*0008*/ 	.word	index@(_Z10checkIndexv)
	.align		4
        /*000c*/ 	.word	index@(vprintf)
	.align		4
        /*0010*/ 	.word	0x00000000
	.align		4
        /*0014*/ 	.word	0xfffffffe
	.align		4
        /*0018*/ 	.word	0x00000000
	.align		4
        /*001c*/ 	.word	0xfffffffd
	.align		4
        /*0020*/ 	.word	0x00000000
	.align		4
        /*0024*/ 	.word	0xfffffffc


//--------------------- .nv.constant4             --------------------------
	.section	.nv.constant4,"a",@progbits
	.align	8
	.align		8
.nv.constant4:
        /*0000*/ 	.dword	vprintf
	.align		8
        /*0008*/ 	.dword	$str


//--------------------- .text._Z10checkIndexv     --------------------------
	.section	.text._Z10checkIndexv,"ax",@progbits
	.align	128
        .global         _Z10checkIndexv
        .type           _Z10checkIndexv,@function
        .size           _Z10checkIndexv,(.L_x_2 - _Z10checkIndexv)
        .other          _Z10checkIndexv,@"STO_CUDA_ENTRY STV_DEFAULT"
_Z10checkIndexv:
.text._Z10checkIndexv:
[----:B------:R-:W0:Y:S01]  /*0000*/  LDC R1, c[0x0][0x37c] ;  /* 0x0000df00ff017b82 */ /* 0x000e220000000800 */
[----:B------:R-:W1:Y:S01]  /*0010*/  S2R R8, SR_TID.X ;  /* 0x0000000000087919 */ /* 0x000e620000002100 */
[----:B------:R-:W2:Y:S06]  /*0020*/  LDCU UR5, c[0x0][0x2fc] ;  /* 0x00005f80ff0577ac */ /* 0x000eac0008000800 */
[----:B------:R-:W3:Y:S01]  /*0030*/  LDC R14, c[0x0][0x360] ;  /* 0x0000d800ff0e7b82 */ /* 0x000ee20000000800 */
[----:B0-----:R-:W-:Y:S01]  /*0040*/  VIADD R1, R1, 0xffffffd0 ;  /* 0xffffffd001017836 */ /* 0x001fe20000000000 */
[----:B------:R-:W1:Y:S01]  /*0050*/  S2R R9, SR_TID.Y ;  /* 0x0000000000097919 */ /* 0x000e620000002200 */
[----:B------:R-:W-:Y:S01]  /*0060*/  MOV R0, 0x0 ;  /* 0x0000000000007802 */ /* 0x000fe20000000f00 */
[----:B------:R-:W0:Y:S01]  /*0070*/  LDCU UR4, c[0x0][0x2f8] ;  /* 0x00005f00ff0477ac */ /* 0x000e220008000800 */
[----:B------:R-:W1:Y:S03]  /*0080*/  S2R R10, SR_TID.Z ;  /* 0x00000000000a7919 */ /* 0x000e660000002300 */
[----:B------:R-:W3:Y:S01]  /*0090*/  LDC R15, c[0x0][0x364] ;  /* 0x0000d900ff0f7b82 */ /* 0x000ee20000000800 */
[----:B------:R-:W4:Y:S01]  /*00a0*/  LDCU.64 UR6, c[0x4][0x8] ;  /* 0x01000100ff0677ac */ /* 0x000f220008000a00 */
[----:B------:R-:W1:Y:S01]  /*00b0*/  S2R R11, SR_CTAID.X ;  /* 0x00000000000b7919 */ /* 0x000e620000002500 */
[----:B------:R-:W3:Y:S05]  /*00c0*/  S2R R12, SR_CTAID.Y ;  /* 0x00000000000c7919 */ /* 0x000eea0000002600 */
[----:B------:R-:W5:Y:S01]  /*00d0*/  LDC R16, c[0x0][0x368] ;  /* 0x0000da00ff107b82 */ /* 0x000f620000000800 */
[----:B------:R-:W3:Y:S01]  /*00e0*/  S2R R13, SR_CTAID.Z ;  /* 0x00000000000d7919 */ /* 0x000ee20000002700 */
[----:B0-----:R-:W-:-:S06]  /*00f0*/  IADD3 R6, P0, PT, R1, UR4, RZ ;  /* 0x0000000401067c10 */ /* 0x001fcc000ff1e0ff */
[----:B------:R-:W5:Y:S01]  /*0100*/  LDC R17, c[0x0][0x370] ;  /* 0x0000dc00ff117b82 */ /* 0x000f620000000800 */
[----:B----4-:R-:W-:Y:S01]  /*0110*/  IMAD.U32 R4, RZ, RZ, UR6 ;  /* 0x00000006ff047e24 */ /* 0x010fe2000f8e00ff */
[----:B------:R-:W-:Y:S01]  /*0120*/  MOV R5, UR7 ;  /* 0x0000000700057c02 */ /* 0x000fe20008000f00 */
[----:B--2---:R-:W-:-:S05]  /*0130*/  IMAD.X R7, RZ, RZ, UR5, P0 ;  /* 0x00000005ff077e24 */ /* 0x004fca00080e06ff */
[----:B------:R-:W5:Y:S08]  /*0140*/  LDC R18, c[0x0][0x374] ;  /* 0x0000dd00ff127b82 */ /* 0x000f700000000800 */
[----:B------:R-:W5:Y:S01]  /*0150*/  LDC R19, c[0x0][0x378] ;  /* 0x0000de00ff137b82 */ /* 0x000f620000000800 */
[----:B-1----:R0:W-:Y:S07]  /*0160*/  STL.128 [R1], R8 ;  /* 0x0000000801007387 */ /* 0x0021ee0000100c00 */
[----:B------:R0:W1:Y:S01]  /*0170*/  LDC.64 R2, c[0x4][R0] ;  /* 0x0100000000027b82 */ /* 0x0000620000000a00 */
[----:B---3--:R0:W-:Y:S04]  /*0180*/  STL.128 [R1+0x10], R12 ;  /* 0x0000100c01007387 */ /* 0x0081e80000100c00 */
[----:B-----5:R0:W-:Y:S02]  /*0190*/  STL.128 [R1+0x20], R16 ;  /* 0x0000201001007387 */ /* 0x0201e40000100c00 */
[----:B------:R-:W-:-:S07]  /*01a0*/  LEPC R20, `(.L_x_0) ;  /* 0x000000001014794e */ /* 0x000fce0000000000 */
[----:B01----:R-:W-:Y:S05]  /*01b0*/  CALL.ABS.NOINC R2 ;  /* 0x0000000002007343 */ /* 0x003fea0003c00000 */
.L_x_0:
[----:B------:R-:W-:Y:S05]  /*01c0*/  EXIT ;  /* 0x000000000000794d */ /* 0x000fea0003800000 */
.L_x_1:
[----:B------:R-:W-:-:S00]  /*01d0*/  BRA `(.L_x_1) ;  /* 0xfffffffc00fc7947 */ /* 0x000fc0000383ffff */
[----:B------:R-:W-:-:S00]  /*01e0*/  NOP ;  /* 0x0000000000007918 */ /* 0x000fc00000000000 */
        /* <DEDUP_REMOVED lines=9> */
.L_x_2:


//--------------------- .nv.global.init           --------------------------
	.section	.nv.global.init,"aw",@progbits
.nv.global.init:
	.type		$str,@object
	.size		$str,(.L_0 - $str)
$str:
        /*0000*/ 	.byte	0x74, 0x68, 0x72, 0x65, 0x61, 0x64, 0x69, 0x64, 0x78, 0x3a, 0x20, 0x28, 0x25, 0x64, 0x20, 0x2c
        /*0010*/ 	.byte	0x25, 0x64, 0x20, 0x2c, 0x25, 0x64, 0x29, 0x20, 0x62, 0x6c, 0x6f, 0x63, 0x6b, 0x69, 0x64, 0x78
        /*0020*/ 	.byte	0x3a, 0x28, 0x25, 0x64, 0x20, 0x2c, 0x25, 0x64, 0x20, 0x2c, 0x25, 0x64, 0x29, 0x20, 0x62, 0x6c
        /*0030*/ 	.byte	0x6f, 0x63, 0x6b, 0x64, 0x69, 0x6d, 0x3a, 0x20, 0x28, 0x25, 0x64, 0x20, 0x2c, 0x25, 0x64, 0x20
        /*0040*/ 	.byte	0x2c, 0x25, 0x64, 0x29, 0x20, 0x67, 0x72, 0x69, 0x64, 0x44, 0x69, 0x6d, 0x3a, 0x20, 0x28, 0x25
        /*0050*/ 	.byte	0x64, 0x20, 0x2c, 0x25, 0x64, 0x20, 0x2c, 0x25, 0x64, 0x29, 0x0a, 0x00
.L_0:


//--------------------- .nv.shared.reserved.0     --------------------------
	.section	.nv.shared.reserved.0,"aw",@nobits
	.weak		__nv_reservedSMEM_offset_0_alias
	.size		__nv_reservedSMEM_offset_0_alias, 0, 64
	.other		__nv_reservedSMEM_offset_0_alias,@"STO_CUDA_RESERVED_SHARED STV_DEFAULT"
__nv_reservedSMEM_offset_0_alias:
	.zero		0
	.zero		64


//--------------------- .nv.constant0._Z10checkIndexv --------------------------
	.section	.nv.constant0._Z10checkIndexv,"a",@progbits
	.sectionflags	@""
	.align	4
.nv.constant0._Z10checkIndexv:
	.zero		896


//--------------------- SYMBOLS --------------------------

	.type		.nv.reservedSmem.offset0,@object
	.size		.nv.reservedSmem.offset0,0x4
	.type		vprintf,@function
